//
// Generated by NVIDIA NVVM Compiler
//
// Compiler Build ID: CL-36424714
// Cuda compilation tools, release 13.0, V13.0.88
// Based on NVVM 20.0.0
//

.version 9.0
.target sm_100
.address_size 64

	// .globl	_Z10hello_cudav
.extern .func  (.param .b32 func_retval0) vprintf
(
	.param .b64 vprintf_param_0,
	.param .b64 vprintf_param_1
)
;
.global .align 1 .b8 $str[53] = {72, 101, 108, 108, 111, 32, 67, 85, 68, 65, 32, 119, 111, 114, 108, 100, 32, 102, 114, 111, 109, 32, 116, 104, 114, 101, 97, 100, 32, 37, 100, 37, 100, 37, 100, 32, 97, 116, 32, 98, 108, 111, 99, 107, 32, 37, 100, 37, 100, 37, 100, 10};

.visible .entry _Z10hello_cudav()
{
	.local .align 8 .b8 	__local_depot0[24];
	.reg .b64 	%SP;
	.reg .b64 	%SPL;
	.reg .b32 	%r<9>;
	.reg .b64 	%rd<5>;

	mov.u64 	%SPL, __local_depot0;
	cvta.local.u64 	%SP, %SPL;
	add.u64 	%rd1, %SP, 0;
	add.u64 	%rd2, %SPL, 0;
	mov.u32 	%r1, %tid.x;
	mov.u32 	%r2, %tid.y;
	mov.u32 	%r3, %tid.z;
	mov.u32 	%r4, %ctaid.x;
	mov.u32 	%r5, %ctaid.y;
	mov.u32 	%r6, %ctaid.z;
	st.local.v2.u32 	[%rd2], {%r1, %r2};
	st.local.v2.u32 	[%rd2+8], {%r3, %r4};
	st.local.v2.u32 	[%rd2+16], {%r5, %r6};
	mov.u64 	%rd3, $str;
	cvta.global.u64 	%rd4, %rd3;
	{ // callseq 0, 0
	.param .b64 param0;
	st.param.b64 	[param0], %rd4;
	.param .b64 param1;
	st.param.b64 	[param1], %rd1;
	.param .b32 retval0;
	call.uni (retval0), 
	vprintf, 
	(
	param0, 
	param1
	);
	ld.param.b32 	%r7, [retval0];
	} // callseq 0
	ret;

}


// ===== COMPILED SASS (sm_100) =====

	.target	sm_100

	.elftype	@"ET_EXEC"


//--------------------- .note.nv.tkinfo           --------------------------
	.section	.note.nv.tkinfo,"",@"SHT_NOTE"
	.sectionflags	@"SHF_NOTE_NV_TKINFO"
	.tkinfo
        /*0018*/ 	.word	0x00000002
        /*0030*/ 	.string	""
        /*0030*/ 	.string	"ptxas"
        /*0030*/ 	.string	"Cuda compilation tools, release 13.0, V13.0.88"
        /*0030*/ 	.string	"Build cuda_13.0.r13.0/compiler.36424714_0"
        /*0030*/ 	.string	"-arch sm_100 -m 64 "



//--------------------- .note.nv.cuinfo           --------------------------
	.section	.note.nv.cuinfo,"",@"SHT_NOTE"
	.sectionflags	@"SHF_NOTE_NV_CUINFO"
        /*0018*/ 	.short	0x0002
        /*001a*/ 	.short	0x0064
        /*001c*/ 	.short	0x0082
	.zero		2


//--------------------- .nv.info                  --------------------------
	.section	.nv.info,"",@"SHT_CUDA_INFO"
	.align	4


	//----- nvinfo : EIATTR_REGCOUNT
	.align		4
        /*0000*/ 	.byte	0x04, 0x2f
        /*0002*/ 	.short	(.L_2 - .L_1)
	.align		4
.L_1:
        /*0004*/ 	.word	index@(_Z10hello_cudav)
        /*0008*/ 	.word	0x00000018


	//----- nvinfo : EIATTR_FRAME_SIZE
	.align		4
.L_2:
        /*000c*/ 	.byte	0x04, 0x11
        /*000e*/ 	.short	(.L_4 - .L_3)
	.align		4
.L_3:
        /*0010*/ 	.word	index@(_Z10hello_cudav)
        /*0014*/ 	.word	0x00000018


	//----- nvinfo : EIATTR_MIN_STACK_SIZE
	.align		4
.L_4:
        /*0018*/ 	.byte	0x04, 0x12
        /*001a*/ 	.short	(.L_6 - .L_5)
	.align		4
.L_5:
        /*001c*/ 	.word	index@(_Z10hello_cudav)
        /*0020*/ 	.word	0x00000018
.L_6:


//--------------------- .nv.compat                --------------------------
	.section	.nv.compat,"",@"SHT_CUDA_COMPAT_INFO"
	.align	4
        /*0000*/ 	.byte	0x02, 0x09, 0x00, 0x00, 0x02, 0x02, 0x01, 0x00, 0x02, 0x05, 0x05, 0x00, 0x03, 0x07, 0x01, 0x01
        /*0010*/ 	.byte	0x02, 0x03, 0x00, 0x00, 0x02, 0x06, 0x01, 0x00, 0x04, 0x0b, 0x08, 0x00, 0x09, 0x00, 0x00, 0x00
        /*0020*/ 	.byte	0x00, 0x00, 0x00, 0x00


//--------------------- .nv.info._Z10hello_cudav  --------------------------
	.section	.nv.info._Z10hello_cudav,"",@"SHT_CUDA_INFO"
	.sectionflags	@""
	.align	4


	//----- nvinfo : EIATTR_CUDA_API_VERSION
	.align		4
        /*0000*/ 	.byte	0x04, 0x37
        /*0002*/ 	.short	(.L_8 - .L_7)
.L_7:
        /*0004*/ 	.word	0x00000082


	//----- nvinfo : EIATTR_SPARSE_MMA_MASK
	.align		4
.L_8:
        /*0008*/ 	.byte	0x03, 0x50
        /*000a*/ 	.short	0x0000


	//----- nvinfo : EIATTR_MAXREG_COUNT
	.align		4
        /*000c*/ 	.byte	0x03, 0x1b
        /*000e*/ 	.short	0x00ff


	//----- nvinfo : EIATTR_EXTERNS
	.align		4
        /*0010*/ 	.byte	0x04, 0x0f
        /*0012*/ 	.short	(.L_10 - .L_9)


	//   ....[0]....
	.align		4
.L_9:
        /*0014*/ 	.word	index@(vprintf)


	//----- nvinfo : EIATTR_MERCURY_ISA_VERSION
	.align		4
.L_10:
        /*0018*/ 	.byte	0x03, 0x5f
        /*001a*/ 	.short	0x0101


	//----- nvinfo : EIATTR_VRC_CTA_INIT_COUNT
	.align		4
        /*001c*/ 	.byte	0x02, 0x4a
	.zero		1
	.zero		1


	//----- nvinfo : EIATTR_SYSCALL_OFFSETS
	.align		4
        /*0020*/ 	.byte	0x04, 0x46
        /*0022*/ 	.short	(.L_12 - .L_11)


	//   ....[0]....
.L_11:
        /*0024*/ 	.word	0x00000150


	//----- nvinfo : EIATTR_EXIT_INSTR_OFFSETS
	.align		4
.L_12:
        /*0028*/ 	.byte	0x04, 0x1c
        /*002a*/ 	.short	(.L_14 - .L_13)


	//   ....[0]....
.L_13:
        /*002c*/ 	.word	0x00000160


	//----- nvinfo : EIATTR_SW_WAR
	.align		4
.L_14:
        /*0030*/ 	.byte	0x04, 0x36
        /*0032*/ 	.short	(.L_16 - .L_15)
.L_15:
        /*0034*/ 	.word	0x00000008
.L_16:


//--------------------- .nv.callgraph             --------------------------
	.section	.nv.callgraph,"",@"SHT_CUDA_CALLGRAPH"
	.align	4
	.sectionentsize	8
	.align		4
        /*0000*/ 	.word	0x00000000
	.align		4
        /*0004*/ 	.word	0xffffffff
	.align		4
        /*0008*/ 	.word	index@(_Z10hello_cudav)
	.align		4
        /*000c*/ 	.word	index@(vprintf)
	.align		4
        /*0010*/ 	.word	0x00000000
	.align		4
        /*0014*/ 	.word	0xfffffffe
	.align		4
        /*0018*/ 	.word	0x00000000
	.align		4
        /*001c*/ 	.word	0xfffffffd
	.align		4
        /*0020*/ 	.word	0x00000000
	.align		4
        /*0024*/ 	.word	0xfffffffc


//--------------------- .nv.constant4             --------------------------
	.section	.nv.constant4,"a",@progbits
	.align	8
	.align		8
.nv.constant4:
        /*0000*/ 	.dword	vprintf
	.align		8
        /*0008*/ 	.dword	$str


//--------------------- .text._Z10hello_cudav     --------------------------
	.section	.text._Z10hello_cudav,"ax",@progbits
	.align	128
        .global         _Z10hello_cudav
        .type           _Z10hello_cudav,@function
        .size           _Z10hello_cudav,(.L_x_2 - _Z10hello_cudav)
        .other          _Z10hello_cudav,@"STO_CUDA_ENTRY STV_DEFAULT"
_Z10hello_cudav:
.text._Z10hello_cudav:
[----:B------:R-:W0:Y:S01]  /*0000*/  LDC R1, c[0x0][0x37c] ;  /* 0x0000df00ff017b82 */ /* 0x000e220000000800 */
[----:B------:R-:W1:Y:S01]  /*0010*/  S2R R8, SR_TID.X ;  /* 0x0000000000087919 */ /* 0x000e620000002100 */
[----:B0-----:R-:W-:Y:S01]  /*0020*/  VIADD R1, R1, 0xffffffe8 ;  /* 0xffffffe801017836 */ /* 0x001fe20000000000 */
[----:B------:R-:W-:Y:S01]  /*0030*/  MOV R0, 0x0 ;  /* 0x0000000000007802 */ /* 0x000fe20000000f00 */
[----:B------:R-:W0:Y:S01]  /*0040*/  LDCU UR4, c[0x0][0x2f8] ;  /* 0x00005f00ff0477ac */ /* 0x000e220008000800 */
[----:B------:R-:W1:Y:S03]  /*0050*/  S2R R9, SR_TID.Y ;  /* 0x0000000000097919 */ /* 0x000e660000002200 */
[----:B------:R2:W3:Y:S01]  /*0060*/  LDC.64 R2, c[0x4][R0] ;  /* 0x0100000000027b82 */ /* 0x0004e20000000a00 */
[----:B------:R-:W4:Y:S01]  /*0070*/  LDCU.64 UR6, c[0x4][0x8] ;  /* 0x01000100ff0677ac */ /* 0x000f220008000a00 */
[----:B------:R-:W5:Y:S01]  /*0080*/  S2R R10, SR_TID.Z ;  /* 0x00000000000a7919 */ /* 0x000f620000002300 */
[----:B------:R-:W2:Y:S01]  /*0090*/  LDCU UR5, c[0x0][0x2fc] ;  /* 0x00005f80ff0577ac */ /* 0x000ea20008000800 */
[----:B------:R-:W5:Y:S01]  /*00a0*/  S2R R11, SR_CTAID.X ;  /* 0x00000000000b7919 */ /* 0x000f620000002500 */
[----:B------:R-:W5:Y:S01]  /*00b0*/  S2R R12, SR_CTAID.Y ;  /* 0x00000000000c7919 */ /* 0x000f620000002600 */
[----:B------:R-:W5:Y:S01]  /*00c0*/  S2R R13, SR_CTAID.Z ;  /* 0x00000000000d7919 */ /* 0x000f620000002700 */
[----:B0-----:R-:W-:Y:S01]  /*00d0*/  IADD3 R6, P0, PT, R1, UR4, RZ ;  /* 0x0000000401067c10 */ /* 0x001fe2000ff1e0ff */
[----:B----4-:R-:W-:Y:S01]  /*00e0*/  IMAD.U32 R4, RZ, RZ, UR6 ;  /* 0x00000006ff047e24 */ /* 0x010fe2000f8e00ff */
[----:B------:R-:W-:-:S03]  /*00f0*/  MOV R5, UR7 ;  /* 0x0000000700057c02 */ /* 0x000fc60008000f00 */
[----:B--2---:R-:W-:Y:S01]  /*0100*/  IMAD.X R7, RZ, RZ, UR5, P0 ;  /* 0x00000005ff077e24 */ /* 0x004fe200080e06ff */
[----:B-1----:R0:W-:Y:S04]  /*0110*/  STL.64 [R1], R8 ;  /* 0x0000000801007387 */ /* 0x0021e80000100a00 */
[----:B-----5:R0:W-:Y:S04]  /*0120*/  STL.64 [R1+0x8], R10 ;  /* 0x0000080a01007387 */ /* 0x0201e80000100a00 */
[----:B------:R0:W-:Y:S02]  /*0130*/  STL.64 [R1+0x10], R12 ;  /* 0x0000100c01007387 */ /* 0x0001e40000100a00 */
[----:B------:R-:W-:-:S07]  /*0140*/  LEPC R20, `(.L_x_0) ;  /* 0x000000001014794e */ /* 0x000fce0000000000 */
[----:B0--3--:R-:W-:Y:S05]  /*0150*/  CALL.ABS.NOINC R2 ;  /* 0x0000000002007343 */ /* 0x009fea0003c00000 */
.L_x_0:
[----:B------:R-:W-:Y:S05]  /*0160*/  EXIT ;  /* 0x000000000000794d */ /* 0x000fea0003800000 */
.L_x_1:
[----:B------:R-:W-:-:S00]  /*0170*/  BRA `(.L_x_1) ;  /* 0xfffffffc00fc7947 */ /* 0x000fc0000383ffff */
[----:B------:R-:W-:-:S00]  /*0180*/  NOP ;  /* 0x0000000000007918 */ /* 0x000fc00000000000 */
[----:B------:R-:W-:-:S00]  /*0190*/  NOP ;  /* 0x0000000000007918 */ /* 0x000fc00000000000 */
[----:B------:R-:W-:-:S00]  /*01a0*/  NOP ;  /* 0x0000000000007918 */ /* 0x000fc00000000000 */
[----:B------:R-:W-:-:S00]  /*01b0*/  NOP ;  /* 0x0000000000007918 */ /* 0x000fc00000000000 */
[----:B------:R-:W-:-:S00]  /*01c0*/  NOP ;  /* 0x0000000000007918 */ /* 0x000fc00000000000 */
[----:B------:R-:W-:-:S00]  /*01d0*/  NOP ;  /* 0x0000000000007918 */ /* 0x000fc00000000000 */
[----:B------:R-:W-:-:S00]  /*01e0*/  NOP ;  /* 0x0000000000007918 */ /* 0x000fc00000000000 */
[----:B------:R-:W-:-:S00]  /*01f0*/  NOP ;  /* 0x0000000000007918 */ /* 0x000fc00000000000 */
.L_x_2:


//--------------------- .nv.global.init           --------------------------
	.section	.nv.global.init,"aw",@progbits
.nv.global.init:
	.type		$str,@object
	.size		$str,(.L_0 - $str)
$str:
        /*0000*/ 	.byte	0x48, 0x65, 0x6c, 0x6c, 0x6f, 0x20, 0x43, 0x55, 0x44, 0x41, 0x20, 0x77, 0x6f, 0x72, 0x6c, 0x64
        /*0010*/ 	.byte	0x20, 0x66, 0x72, 0x6f, 0x6d, 0x20, 0x74, 0x68, 0x72, 0x65, 0x61, 0x64, 0x20, 0x25, 0x64, 0x25
        /*0020*/ 	.byte	0x64, 0x25, 0x64, 0x20, 0x61, 0x74, 0x20, 0x62, 0x6c, 0x6f, 0x63, 0x6b, 0x20, 0x25, 0x64, 0x25
        /*0030*/ 	.byte	0x64, 0x25, 0x64, 0x0a, 0x00
.L_0:


//--------------------- .nv.shared.reserved.0     --------------------------
	.section	.nv.shared.reserved.0,"aw",@nobits
	.weak		__nv_reservedSMEM_offset_0_alias
	.size		__nv_reservedSMEM_offset_0_alias, 0, 64
	.other		__nv_reservedSMEM_offset_0_alias,@"STO_CUDA_RESERVED_SHARED STV_DEFAULT"
__nv_reservedSMEM_offset_0_alias:
	.zero		0
	.zero		64


//--------------------- .nv.constant0._Z10hello_cudav --------------------------
	.section	.nv.constant0._Z10hello_cudav,"a",@progbits
	.sectionflags	@""
	.align	4
.nv.constant0._Z10hello_cudav:
	.zero		896


//--------------------- SYMBOLS --------------------------

	.type		.nv.reservedSmem.offset0,@object
	.size		.nv.reservedSmem.offset0,0x4
	.type		vprintf,@function
